	.headerflags	@"EF_CUDA_TEXMODE_UNIFIED EF_CUDA_64BIT_ADDRESS EF_CUDA_ACCELERATORS EF_CUDA_SM90 EF_CUDA_VIRTUAL_SM(EF_CUDA_SM90)"
	.elftype	@"ET_EXEC"


//--------------------- .nv.info                  --------------------------
	.section	.nv.info,"",@"SHT_CUDA_INFO"
	.align	4


	//----- nvinfo : EIATTR_REGCOUNT
	.align		4
        /*0000*/ 	.byte	0x04, 0x2f
        /*0002*/ 	.short	(.L_1 - .L_0)
	.align		4
.L_0:
        /*0004*/ 	.word	index@(triton_)
        /*0008*/ 	.word	0x00000010


	//----- nvinfo : EIATTR_MIN_STACK_SIZE
	.align		4
.L_1:
        /*000c*/ 	.byte	0x04, 0x12
        /*000e*/ 	.short	(.L_3 - .L_2)
	.align		4
.L_2:
        /*0010*/ 	.word	index@(triton_)
        /*0014*/ 	.word	0x00000000


	//----- nvinfo : EIATTR_FRAME_SIZE
	.align		4
.L_3:
        /*0018*/ 	.byte	0x04, 0x11
        /*001a*/ 	.short	(.L_5 - .L_4)
	.align		4
.L_4:
        /*001c*/ 	.word	index@(triton_)
        /*0020*/ 	.word	0x00000000


	//----- nvinfo : EIATTR_MIN_STACK_SIZE
	.align		4
.L_5:
        /*0024*/ 	.byte	0x04, 0x12
        /*0026*/ 	.short	(.L_7 - .L_6)
	.align		4
.L_6:
        /*0028*/ 	.word	index@(triton_)
        /*002c*/ 	.word	0x00000000
.L_7:


//--------------------- .nv.info.triton_          --------------------------
	.section	.nv.info.triton_,"",@"SHT_CUDA_INFO"
	.sectionflags	@""
	.align	4


	//----- nvinfo : EIATTR_CUDA_API_VERSION
	.align		4
        /*0000*/ 	.byte	0x04, 0x37
        /*0002*/ 	.short	(.L_9 - .L_8)
.L_8:
        /*0004*/ 	.word	0x0000007c


	//----- nvinfo : EIATTR_KPARAM_INFO
	.align		4
.L_9:
        /*0008*/ 	.byte	0x04, 0x17
        /*000a*/ 	.short	(.L_11 - .L_10)
.L_10:
        /*000c*/ 	.word	0x00000000
        /*0010*/ 	.short	0x0005
        /*0012*/ 	.short	0x0028
        /*0014*/ 	.byte	0x00, 0xf0, 0x11, 0x00


	//----- nvinfo : EIATTR_KPARAM_INFO
	.align		4
.L_11:
        /*0018*/ 	.byte	0x04, 0x17
        /*001a*/ 	.short	(.L_13 - .L_12)
.L_12:
        /*001c*/ 	.word	0x00000000
        /*0020*/ 	.short	0x0004
        /*0022*/ 	.short	0x0020
        /*0024*/ 	.byte	0x00, 0xf0, 0x21, 0x00


	//----- nvinfo : EIATTR_KPARAM_INFO
	.align		4
.L_13:
        /*0028*/ 	.byte	0x04, 0x17
        /*002a*/ 	.short	(.L_15 - .L_14)
.L_14:
        /*002c*/ 	.word	0x00000000
        /*0030*/ 	.short	0x0003
        /*0032*/ 	.short	0x0018
        /*0034*/ 	.byte	0x00, 0xf0, 0x21, 0x00


	//----- nvinfo : EIATTR_KPARAM_INFO
	.align		4
.L_15:
        /*0038*/ 	.byte	0x04, 0x17
        /*003a*/ 	.short	(.L_17 - .L_16)
.L_16:
        /*003c*/ 	.word	0x00000000
        /*0040*/ 	.short	0x0002
        /*0042*/ 	.short	0x0010
        /*0044*/ 	.byte	0x00, 0xf0, 0x21, 0x00


	//----- nvinfo : EIATTR_KPARAM_INFO
	.align		4
.L_17:
        /*0048*/ 	.byte	0x04, 0x17
        /*004a*/ 	.short	(.L_19 - .L_18)
.L_18:
        /*004c*/ 	.word	0x00000000
        /*0050*/ 	.short	0x0001
        /*0052*/ 	.short	0x0008
        /*0054*/ 	.byte	0x00, 0xf0, 0x21, 0x00


	//----- nvinfo : EIATTR_KPARAM_INFO
	.align		4
.L_19:
        /*0058*/ 	.byte	0x04, 0x17
        /*005a*/ 	.short	(.L_21 - .L_20)
.L_20:
        /*005c*/ 	.word	0x00000000
        /*0060*/ 	.short	0x0000
        /*0062*/ 	.short	0x0000
        /*0064*/ 	.byte	0x00, 0xf0, 0x21, 0x00


	//----- nvinfo : EIATTR_SPARSE_MMA_MASK
	.align		4
.L_21:
        /*0068*/ 	.byte	0x03, 0x50
        /*006a*/ 	.short	0x0000


	//----- nvinfo : EIATTR_MAXREG_COUNT
	.align		4
        /*006c*/ 	.byte	0x03, 0x1b
        /*006e*/ 	.short	0x00ff


	//----- nvinfo : EIATTR_EXIT_INSTR_OFFSETS
	.align		4
        /*0070*/ 	.byte	0x04, 0x1c
        /*0072*/ 	.short	(.L_23 - .L_22)


	//   ....[0]....
.L_22:
        /*0074*/ 	.word	0x000002b0


	//   ....[1]....
        /*0078*/ 	.word	0x000002d0


	//----- nvinfo : EIATTR_MAX_THREADS
	.align		4
.L_23:
        /*007c*/ 	.byte	0x04, 0x05
        /*007e*/ 	.short	(.L_25 - .L_24)
.L_24:
        /*0080*/ 	.word	0x00000080
        /*0084*/ 	.word	0x00000001
        /*0088*/ 	.word	0x00000001


	//----- nvinfo : EIATTR_CRS_STACK_SIZE
	.align		4
.L_25:
        /*008c*/ 	.byte	0x04, 0x1e
        /*008e*/ 	.short	(.L_27 - .L_26)
.L_26:
        /*0090*/ 	.word	0x00000000


	//----- nvinfo : EIATTR_CBANK_PARAM_SIZE
	.align		4
.L_27:
        /*0094*/ 	.byte	0x03, 0x19
        /*0096*/ 	.short	0x002c


	//----- nvinfo : EIATTR_PARAM_CBANK
	.align		4
        /*0098*/ 	.byte	0x04, 0x0a
        /*009a*/ 	.short	(.L_29 - .L_28)
	.align		4
.L_28:
        /*009c*/ 	.word	index@(.nv.constant0.triton_)
        /*00a0*/ 	.short	0x0210
        /*00a2*/ 	.short	0x002c


	//----- nvinfo : EIATTR_SW_WAR
	.align		4
.L_29:
        /*00a4*/ 	.byte	0x04, 0x36
        /*00a6*/ 	.short	(.L_31 - .L_30)
.L_30:
        /*00a8*/ 	.word	0x00000008
.L_31:


//--------------------- .nv.callgraph             --------------------------
	.section	.nv.callgraph,"",@"SHT_CUDA_CALLGRAPH"
	.align	4
	.sectionentsize	8
	.align		4
        /*0000*/ 	.word	0x00000000
	.align		4
        /*0004*/ 	.word	0xffffffff
	.align		4
        /*0008*/ 	.word	0x00000000
	.align		4
        /*000c*/ 	.word	0xfffffffe
	.align		4
        /*0010*/ 	.word	0x00000000
	.align		4
        /*0014*/ 	.word	0xfffffffd
	.align		4
        /*0018*/ 	.word	0x00000000
	.align		4
        /*001c*/ 	.word	0xfffffffc


//--------------------- .text.triton_             --------------------------
	.section	.text.triton_,"ax",@progbits
	.align	128
        .global         triton_
        .type           triton_,@function
        .size           triton_,(.L_x_3 - triton_)
        .other          triton_,@"STO_CUDA_ENTRY STV_DEFAULT"
triton_:
.text.triton_:
[----:B------:R-:W0:Y:S02]  /*0000*/  LDC R1, c[0x0][0x28] ;  /* 0x00000a00ff017b82 */ /* 0x000e240000000800 */
[----:B------:R-:W1:Y:S01]  /*0010*/  S2R R0, SR_TID.X ;  /* 0x0000000000007919 */ /* 0x000e620000002100 */
[----:B------:R-:W-:Y:S01]  /*0020*/  ULDC.64 UR4, c[0x0][0x208] ;  /* 0x0000820000047ab9 */ /* 0x000fe20000000a00 */
[----:B------:R-:W-:Y:S01]  /*0030*/  BSSY B0, `(.L_x_0) ;  /* 0x000000a000007945 */ /* 0x000fe20003800000 */
[----:B------:R-:W-:Y:S01]  /*0040*/  PRMT R2, RZ, 0x7610, R2 ;  /* 0x00007610ff027816 */ /* 0x000fe20000000002 */
[----:B------:R-:W2:Y:S01]  /*0050*/  S2R R3, SR_CTAID.X ;  /* 0x0000000000037919 */ /* 0x000ea20000002500 */
[----:B-1----:R-:W-:-:S04]  /*0060*/  LOP3.LUT R0, R0, 0x7f, RZ, 0xc0, !PT ;  /* 0x0000007f00007812 */ /* 0x002fc800078ec0ff */
[----:B--2---:R-:W-:-:S04]  /*0070*/  LEA R0, R3, R0, 0x7 ;  /* 0x0000000003007211 */ /* 0x004fc800078e38ff */
[----:B------:R-:W-:-:S13]  /*0080*/  ISETP.GE.AND P0, PT, R0, 0xc00, PT ;  /* 0x00000c000000780c */ /* 0x000fda0003f06270 */
[----:B------:R-:W-:Y:S05]  /*0090*/  @P0 BRA `(.L_x_1) ;  /* 0x00000000000c0947 */ /* 0x000fea0003800000 */
[----:B------:R-:W1:Y:S02]  /*00a0*/  LDC.64 R2, c[0x0][0x210] ;  /* 0x00008400ff027b82 */ /* 0x000e640000000a00 */
[----:B-1----:R-:W-:-:S06]  /*00b0*/  IMAD.WIDE R2, R0, 0x2, R2 ;  /* 0x0000000200027825 */ /* 0x002fcc00078e0202 */
[----:B------:R1:W5:Y:S02]  /*00c0*/  LDG.E.U16 R2, desc[UR4][R2.64] ;  /* 0x0000000402027981 */ /* 0x000364000c1e1500 */
.L_x_1:
[----:B------:R-:W-:Y:S05]  /*00d0*/  BSYNC B0 ;  /* 0x0000000000007941 */ /* 0x000fea0003800000 */
.L_x_0:
[----:B-----5:R-:W-:Y:S01]  /*00e0*/  SHF.L.U32 R10, R2, 0x10, RZ ;  /* 0x00000010020a7819 */ /* 0x020fe200000006ff */
[----:B------:R-:W-:Y:S01]  /*00f0*/  HFMA2.MMA R12, -RZ, RZ, 1.625, 0 ;  /* 0x3e800000ff0c7435 */ /* 0x000fe200000001ff */
[----:B------:R-:W2:Y:S03]  /*0100*/  LDC.64 R6, c[0x0][0x218] ;  /* 0x00008600ff067b82 */ /* 0x000ea60000000a00 */
[----:B------:R-:W-:-:S04]  /*0110*/  FADD R2, RZ, -R10 ;  /* 0x8000000aff027221 */ /* 0x000fc80000000000 */
[----:B------:R-:W-:Y:S01]  /*0120*/  FMUL R2, R2, 1.4426950216293334961 ;  /* 0x3fb8aa3b02027820 */ /* 0x000fe20000400000 */
[----:B------:R-:W3:Y:S04]  /*0130*/  LDC.64 R8, c[0x0][0x220] ;  /* 0x00008800ff087b82 */ /* 0x000ee80000000a00 */
[----:B------:R-:W-:-:S04]  /*0140*/  FSETP.GEU.AND P1, PT, R2, -126, PT ;  /* 0xc2fc00000200780b */ /* 0x000fc80003f2e000 */
[----:B------:R-:W4:Y:S01]  /*0150*/  LDC.64 R4, c[0x0][0x228] ;  /* 0x00008a00ff047b82 */ /* 0x000f220000000a00 */
[----:B--2---:R-:W-:-:S08]  /*0160*/  IMAD.WIDE R6, R0, 0x2, R6 ;  /* 0x0000000200067825 */ /* 0x004fd000078e0206 */
[----:B------:R-:W-:-:S04]  /*0170*/  @!P1 FMUL R2, R2, 0.5 ;  /* 0x3f00000002029820 */ /* 0x000fc80000400000 */
[----:B-1----:R-:W1:Y:S01]  /*0180*/  MUFU.EX2 R3, R2 ;  /* 0x0000000200037308 */ /* 0x002e620000000800 */
[----:B---3--:R-:W-:-:S04]  /*0190*/  IMAD.WIDE R8, R0, 0x2, R8 ;  /* 0x0000000200087825 */ /* 0x008fc800078e0208 */
[----:B----4-:R-:W-:-:S04]  /*01a0*/  IMAD.WIDE R4, R0, 0x2, R4 ;  /* 0x0000000200047825 */ /* 0x010fc800078e0204 */
[----:B-1----:R-:W-:-:S04]  /*01b0*/  @!P1 FMUL R3, R3, R3 ;  /* 0x0000000303039220 */ /* 0x002fc80000400000 */
[----:B------:R-:W-:Y:S02]  /*01c0*/  FADD R11, R3, 1 ;  /* 0x3f800000030b7421 */ /* 0x000fe40000000000 */
[----:B------:R-:W1:Y:S03]  /*01d0*/  LDC.64 R2, c[0x0][0x230] ;  /* 0x00008c00ff027b82 */ /* 0x000e660000000a00 */
[----:B------:R-:W-:-:S04]  /*01e0*/  FSETP.GT.AND P1, PT, R11, 8.50705917302346158658e+37, PT ;  /* 0x7e8000000b00780b */ /* 0x000fc80003f24000 */
[----:B------:R-:W-:-:S09]  /*01f0*/  FSEL R12, R12, 1, P1 ;  /* 0x3f8000000c0c7808 */ /* 0x000fd20000800000 */
[----:B------:R-:W-:-:S06]  /*0200*/  @P1 FMUL R11, R11, 0.25 ;  /* 0x3e8000000b0b1820 */ /* 0x000fcc0000400000 */
[----:B------:R-:W2:Y:S01]  /*0210*/  MUFU.RCP R11, R11 ;  /* 0x0000000b000b7308 */ /* 0x000ea20000001000 */
[----:B-1----:R-:W-:-:S04]  /*0220*/  IMAD.WIDE R2, R0, 0x2, R2 ;  /* 0x0000000200027825 */ /* 0x002fc800078e0202 */
[----:B--2---:R-:W-:-:S04]  /*0230*/  FMUL R13, R11, R12 ;  /* 0x0000000c0b0d7220 */ /* 0x004fc80000400000 */
[----:B------:R-:W-:-:S05]  /*0240*/  FMUL R13, R10, R13 ;  /* 0x0000000d0a0d7220 */ /* 0x000fca0000400000 */
[----:B------:R-:W-:-:S04]  /*0250*/  F2FP.BF16.F32.PACK_AB R13, RZ, R13 ;  /* 0x0000000dff0d723e */ /* 0x000fc800000010ff */
[C---:B------:R-:W-:Y:S01]  /*0260*/  PRMT R10, R13.reuse, 0x7610, R10 ;  /* 0x000076100d0a7816 */ /* 0x040fe2000000000a */
[----:B------:R1:W-:Y:S01]  /*0270*/  @!P0 STG.E.U16 desc[UR4][R6.64], R13 ;  /* 0x0000000d06008986 */ /* 0x0003e2000c101504 */
[----:B------:R-:W-:-:S03]  /*0280*/  PRMT R11, R13, 0x7610, R11 ;  /* 0x000076100d0b7816 */ /* 0x000fc6000000000b */
[----:B------:R1:W-:Y:S04]  /*0290*/  @!P0 STG.E.U16 desc[UR4][R8.64], R10 ;  /* 0x0000000a08008986 */ /* 0x0003e8000c101504 */
[----:B------:R1:W-:Y:S01]  /*02a0*/  @!P0 STG.E.U16 desc[UR4][R4.64], R11 ;  /* 0x0000000b04008986 */ /* 0x0003e2000c101504 */
[----:B------:R-:W-:Y:S05]  /*02b0*/  @P0 EXIT ;  /* 0x000000000000094d */ /* 0x000fea0003800000 */
[----:B------:R-:W-:Y:S01]  /*02c0*/  STG.E.U16 desc[UR4][R2.64], R13 ;  /* 0x0000000d02007986 */ /* 0x000fe2000c101504 */
[----:B------:R-:W-:Y:S05]  /*02d0*/  EXIT ;  /* 0x000000000000794d */ /* 0x000fea0003800000 */
.L_x_2:
[----:B------:R-:W-:-:S00]  /*02e0*/  BRA `(.L_x_2) ;  /* 0xfffffffc00fc7947 */ /* 0x000fc0000383ffff */
[----:B------:R-:W-:-:S00]  /*02f0*/  NOP ;  /* 0x0000000000007918 */ /* 0x000fc00000000000 */
        /* <DEDUP_REMOVED lines=8> */
.L_x_3:


//--------------------- .nv.constant0.triton_     --------------------------
	.section	.nv.constant0.triton_,"a",@progbits
	.sectionflags	@""
	.align	4
.nv.constant0.triton_:
	.zero		572
